	.headerflags	@"EF_CUDA_TEXMODE_UNIFIED EF_CUDA_64BIT_ADDRESS EF_CUDA_ACCELERATORS EF_CUDA_SM90 EF_CUDA_VIRTUAL_SM(EF_CUDA_SM90)"
	.elftype	@"ET_EXEC"


//--------------------- .nv.info                  --------------------------
	.section	.nv.info,"",@"SHT_CUDA_INFO"
	.align	4


	//----- nvinfo : EIATTR_REGCOUNT
	.align		4
        /*0000*/ 	.byte	0x04, 0x2f
        /*0002*/ 	.short	(.L_1 - .L_0)
	.align		4
.L_0:
        /*0004*/ 	.word	index@(triton_poi_fused_convolution_7)
        /*0008*/ 	.word	0x0000000a


	//----- nvinfo : EIATTR_MIN_STACK_SIZE
	.align		4
.L_1:
        /*000c*/ 	.byte	0x04, 0x12
        /*000e*/ 	.short	(.L_3 - .L_2)
	.align		4
.L_2:
        /*0010*/ 	.word	index@(triton_poi_fused_convolution_7)
        /*0014*/ 	.word	0x00000000


	//----- nvinfo : EIATTR_FRAME_SIZE
	.align		4
.L_3:
        /*0018*/ 	.byte	0x04, 0x11
        /*001a*/ 	.short	(.L_5 - .L_4)
	.align		4
.L_4:
        /*001c*/ 	.word	index@(triton_poi_fused_convolution_7)
        /*0020*/ 	.word	0x00000000


	//----- nvinfo : EIATTR_MIN_STACK_SIZE
	.align		4
.L_5:
        /*0024*/ 	.byte	0x04, 0x12
        /*0026*/ 	.short	(.L_7 - .L_6)
	.align		4
.L_6:
        /*0028*/ 	.word	index@(triton_poi_fused_convolution_7)
        /*002c*/ 	.word	0x00000000
.L_7:


//--------------------- .nv.info.triton_poi_fused_convolution_7 --------------------------
	.section	.nv.info.triton_poi_fused_convolution_7,"",@"SHT_CUDA_INFO"
	.sectionflags	@""
	.align	4


	//----- nvinfo : EIATTR_CUDA_API_VERSION
	.align		4
        /*0000*/ 	.byte	0x04, 0x37
        /*0002*/ 	.short	(.L_9 - .L_8)
.L_8:
        /*0004*/ 	.word	0x0000007c


	//----- nvinfo : EIATTR_KPARAM_INFO
	.align		4
.L_9:
        /*0008*/ 	.byte	0x04, 0x17
        /*000a*/ 	.short	(.L_11 - .L_10)
.L_10:
        /*000c*/ 	.word	0x00000000
        /*0010*/ 	.short	0x0002
        /*0012*/ 	.short	0x0010
        /*0014*/ 	.byte	0x00, 0xf0, 0x11, 0x00


	//----- nvinfo : EIATTR_KPARAM_INFO
	.align		4
.L_11:
        /*0018*/ 	.byte	0x04, 0x17
        /*001a*/ 	.short	(.L_13 - .L_12)
.L_12:
        /*001c*/ 	.word	0x00000000
        /*0020*/ 	.short	0x0001
        /*0022*/ 	.short	0x0008
        /*0024*/ 	.byte	0x00, 0xf4, 0x21, 0x00


	//----- nvinfo : EIATTR_KPARAM_INFO
	.align		4
.L_13:
        /*0028*/ 	.byte	0x04, 0x17
        /*002a*/ 	.short	(.L_15 - .L_14)
.L_14:
        /*002c*/ 	.word	0x00000000
        /*0030*/ 	.short	0x0000
        /*0032*/ 	.short	0x0000
        /*0034*/ 	.byte	0x00, 0xf4, 0x21, 0x00


	//----- nvinfo : EIATTR_SPARSE_MMA_MASK
	.align		4
.L_15:
        /*0038*/ 	.byte	0x03, 0x50
        /*003a*/ 	.short	0x0000


	//----- nvinfo : EIATTR_MAXREG_COUNT
	.align		4
        /*003c*/ 	.byte	0x03, 0x1b
        /*003e*/ 	.short	0x00ff


	//----- nvinfo : EIATTR_EXIT_INSTR_OFFSETS
	.align		4
        /*0040*/ 	.byte	0x04, 0x1c
        /*0042*/ 	.short	(.L_17 - .L_16)


	//   ....[0]....
.L_16:
        /*0044*/ 	.word	0x000000e0


	//   ....[1]....
        /*0048*/ 	.word	0x00000100


	//----- nvinfo : EIATTR_REQNTID
	.align		4
.L_17:
        /*004c*/ 	.byte	0x04, 0x10
        /*004e*/ 	.short	(.L_19 - .L_18)
.L_18:
        /*0050*/ 	.word	0x00000080
        /*0054*/ 	.word	0x00000001
        /*0058*/ 	.word	0x00000001


	//----- nvinfo : EIATTR_CBANK_PARAM_SIZE
	.align		4
.L_19:
        /*005c*/ 	.byte	0x03, 0x19
        /*005e*/ 	.short	0x0014


	//----- nvinfo : EIATTR_PARAM_CBANK
	.align		4
        /*0060*/ 	.byte	0x04, 0x0a
        /*0062*/ 	.short	(.L_21 - .L_20)
	.align		4
.L_20:
        /*0064*/ 	.word	index@(.nv.constant0.triton_poi_fused_convolution_7)
        /*0068*/ 	.short	0x0210
        /*006a*/ 	.short	0x0014


	//----- nvinfo : EIATTR_SW_WAR
	.align		4
.L_21:
        /*006c*/ 	.byte	0x04, 0x36
        /*006e*/ 	.short	(.L_23 - .L_22)
.L_22:
        /*0070*/ 	.word	0x00000008
.L_23:


//--------------------- .nv.callgraph             --------------------------
	.section	.nv.callgraph,"",@"SHT_CUDA_CALLGRAPH"
	.align	4
	.sectionentsize	8
	.align		4
        /*0000*/ 	.word	0x00000000
	.align		4
        /*0004*/ 	.word	0xffffffff
	.align		4
        /*0008*/ 	.word	0x00000000
	.align		4
        /*000c*/ 	.word	0xfffffffe
	.align		4
        /*0010*/ 	.word	0x00000000
	.align		4
        /*0014*/ 	.word	0xfffffffd
	.align		4
        /*0018*/ 	.word	0x00000000
	.align		4
        /*001c*/ 	.word	0xfffffffc


//--------------------- .text.triton_poi_fused_convolution_7 --------------------------
	.section	.text.triton_poi_fused_convolution_7,"ax",@progbits
	.align	128
        .global         triton_poi_fused_convolution_7
        .type           triton_poi_fused_convolution_7,@function
        .size           triton_poi_fused_convolution_7,(.L_x_1 - triton_poi_fused_convolution_7)
        .other          triton_poi_fused_convolution_7,@"STO_CUDA_ENTRY STV_DEFAULT"
triton_poi_fused_convolution_7:
.text.triton_poi_fused_convolution_7:
[----:B------:R-:W0:Y:S02]  /*0000*/  LDC R1, c[0x0][0x28] ;  /* 0x00000a00ff017b82 */ /* 0x000e240000000800 */
[----:B------:R-:W1:Y:S01]  /*0010*/  S2R R0, SR_TID.X ;  /* 0x0000000000007919 */ /* 0x000e620000002100 */
[----:B------:R-:W2:Y:S01]  /*0020*/  LDC.64 R2, c[0x0][0x210] ;  /* 0x00008400ff027b82 */ /* 0x000ea20000000a00 */
[----:B------:R-:W-:Y:S01]  /*0030*/  ULDC.64 UR4, c[0x0][0x208] ;  /* 0x0000820000047ab9 */ /* 0x000fe20000000a00 */
[----:B------:R-:W3:Y:S06]  /*0040*/  S2R R7, SR_CTAID.X ;  /* 0x0000000000077919 */ /* 0x000eec0000002500 */
[----:B------:R-:W4:Y:S01]  /*0050*/  LDC.64 R4, c[0x0][0x218] ;  /* 0x00008600ff047b82 */ /* 0x000f220000000a00 */
[----:B-1----:R-:W-:Y:S01]  /*0060*/  LOP3.LUT R0, R0, 0x7f, RZ, 0xc0, !PT ;  /* 0x0000007f00007812 */ /* 0x002fe200078ec0ff */
[----:B----4-:R-:W4:Y:S03]  /*0070*/  LDG.E R5, desc[UR4][R4.64] ;  /* 0x0000000404057981 */ /* 0x010f26000c1e1900 */
[----:B---3--:R-:W-:Y:S01]  /*0080*/  LEA R7, R7, R0, 0x7 ;  /* 0x0000000007077211 */ /* 0x008fe200078e38ff */
[----:B------:R-:W-:-:S03]  /*0090*/  HFMA2.MMA R0, -RZ, RZ, 0, 0 ;  /* 0x00000000ff007435 */ /* 0x000fc600000001ff */
[C---:B------:R-:W-:Y:S01]  /*00a0*/  ISETP.GE.AND P0, PT, R7.reuse, 0xc4, PT ;  /* 0x000000c40700780c */ /* 0x040fe20003f06270 */
[----:B--2---:R-:W-:-:S12]  /*00b0*/  IMAD.WIDE R2, R7, 0x4, R2 ;  /* 0x0000000407027825 */ /* 0x004fd800078e0202 */
[----:B------:R-:W4:Y:S02]  /*00c0*/  @!P0 LDG.E R0, desc[UR4][R2.64] ;  /* 0x0000000402008981 */ /* 0x000f24000c1e1900 */
[----:B----4-:R-:W-:Y:S01]  /*00d0*/  FADD R7, R5, R0 ;  /* 0x0000000005077221 */ /* 0x010fe20000000000 */
[----:B------:R-:W-:Y:S06]  /*00e0*/  @P0 EXIT ;  /* 0x000000000000094d */ /* 0x000fec0003800000 */
[----:B------:R-:W-:Y:S01]  /*00f0*/  STG.E desc[UR4][R2.64], R7 ;  /* 0x0000000702007986 */ /* 0x000fe2000c101904 */
[----:B------:R-:W-:Y:S05]  /*0100*/  EXIT ;  /* 0x000000000000794d */ /* 0x000fea0003800000 */
.L_x_0:
[----:B------:R-:W-:-:S00]  /*0110*/  BRA `(.L_x_0) ;  /* 0xfffffffc00fc7947 */ /* 0x000fc0000383ffff */
[----:B------:R-:W-:-:S00]  /*0120*/  NOP ;  /* 0x0000000000007918 */ /* 0x000fc00000000000 */
        /* <DEDUP_REMOVED lines=13> */
.L_x_1:


//--------------------- .nv.constant0.triton_poi_fused_convolution_7 --------------------------
	.section	.nv.constant0.triton_poi_fused_convolution_7,"a",@progbits
	.sectionflags	@""
	.align	4
.nv.constant0.triton_poi_fused_convolution_7:
	.zero		548
